	.headerflags	@"EF_CUDA_TEXMODE_UNIFIED EF_CUDA_64BIT_ADDRESS EF_CUDA_ACCELERATORS EF_CUDA_SM90 EF_CUDA_VIRTUAL_SM(EF_CUDA_SM90)"
	.elftype	@"ET_EXEC"


//--------------------- .nv.info                  --------------------------
	.section	.nv.info,"",@"SHT_CUDA_INFO"
	.align	4


	//----- nvinfo : EIATTR_REGCOUNT
	.align		4
        /*0000*/ 	.byte	0x04, 0x2f
        /*0002*/ 	.short	(.L_1 - .L_0)
	.align		4
.L_0:
        /*0004*/ 	.word	index@(triton_poi_fused__to_copy_40)
        /*0008*/ 	.word	0x0000000a


	//----- nvinfo : EIATTR_MIN_STACK_SIZE
	.align		4
.L_1:
        /*000c*/ 	.byte	0x04, 0x12
        /*000e*/ 	.short	(.L_3 - .L_2)
	.align		4
.L_2:
        /*0010*/ 	.word	index@(triton_poi_fused__to_copy_40)
        /*0014*/ 	.word	0x00000000


	//----- nvinfo : EIATTR_FRAME_SIZE
	.align		4
.L_3:
        /*0018*/ 	.byte	0x04, 0x11
        /*001a*/ 	.short	(.L_5 - .L_4)
	.align		4
.L_4:
        /*001c*/ 	.word	index@(triton_poi_fused__to_copy_40)
        /*0020*/ 	.word	0x00000000


	//----- nvinfo : EIATTR_MIN_STACK_SIZE
	.align		4
.L_5:
        /*0024*/ 	.byte	0x04, 0x12
        /*0026*/ 	.short	(.L_7 - .L_6)
	.align		4
.L_6:
        /*0028*/ 	.word	index@(triton_poi_fused__to_copy_40)
        /*002c*/ 	.word	0x00000000
.L_7:


//--------------------- .nv.info.triton_poi_fused__to_copy_40 --------------------------
	.section	.nv.info.triton_poi_fused__to_copy_40,"",@"SHT_CUDA_INFO"
	.sectionflags	@""
	.align	4


	//----- nvinfo : EIATTR_CUDA_API_VERSION
	.align		4
        /*0000*/ 	.byte	0x04, 0x37
        /*0002*/ 	.short	(.L_9 - .L_8)
.L_8:
        /*0004*/ 	.word	0x0000007c


	//----- nvinfo : EIATTR_KPARAM_INFO
	.align		4
.L_9:
        /*0008*/ 	.byte	0x04, 0x17
        /*000a*/ 	.short	(.L_11 - .L_10)
.L_10:
        /*000c*/ 	.word	0x00000000
        /*0010*/ 	.short	0x0001
        /*0012*/ 	.short	0x0008
        /*0014*/ 	.byte	0x00, 0xf0, 0x11, 0x00


	//----- nvinfo : EIATTR_KPARAM_INFO
	.align		4
.L_11:
        /*0018*/ 	.byte	0x04, 0x17
        /*001a*/ 	.short	(.L_13 - .L_12)
.L_12:
        /*001c*/ 	.word	0x00000000
        /*0020*/ 	.short	0x0000
        /*0022*/ 	.short	0x0000
        /*0024*/ 	.byte	0x00, 0xf4, 0x21, 0x00


	//----- nvinfo : EIATTR_SPARSE_MMA_MASK
	.align		4
.L_13:
        /*0028*/ 	.byte	0x03, 0x50
        /*002a*/ 	.short	0x0000


	//----- nvinfo : EIATTR_MAXREG_COUNT
	.align		4
        /*002c*/ 	.byte	0x03, 0x1b
        /*002e*/ 	.short	0x00ff


	//----- nvinfo : EIATTR_EXIT_INSTR_OFFSETS
	.align		4
        /*0030*/ 	.byte	0x04, 0x1c
        /*0032*/ 	.short	(.L_15 - .L_14)


	//   ....[0]....
.L_14:
        /*0034*/ 	.word	0x00000100


	//   ....[1]....
        /*0038*/ 	.word	0x00000130


	//----- nvinfo : EIATTR_REQNTID
	.align		4
.L_15:
        /*003c*/ 	.byte	0x04, 0x10
        /*003e*/ 	.short	(.L_17 - .L_16)
.L_16:
        /*0040*/ 	.word	0x00000020
        /*0044*/ 	.word	0x00000001
        /*0048*/ 	.word	0x00000001


	//----- nvinfo : EIATTR_CBANK_PARAM_SIZE
	.align		4
.L_17:
        /*004c*/ 	.byte	0x03, 0x19
        /*004e*/ 	.short	0x000c


	//----- nvinfo : EIATTR_PARAM_CBANK
	.align		4
        /*0050*/ 	.byte	0x04, 0x0a
        /*0052*/ 	.short	(.L_19 - .L_18)
	.align		4
.L_18:
        /*0054*/ 	.word	index@(.nv.constant0.triton_poi_fused__to_copy_40)
        /*0058*/ 	.short	0x0210
        /*005a*/ 	.short	0x000c


	//----- nvinfo : EIATTR_SW_WAR
	.align		4
.L_19:
        /*005c*/ 	.byte	0x04, 0x36
        /*005e*/ 	.short	(.L_21 - .L_20)
.L_20:
        /*0060*/ 	.word	0x00000008
.L_21:


//--------------------- .nv.callgraph             --------------------------
	.section	.nv.callgraph,"",@"SHT_CUDA_CALLGRAPH"
	.align	4
	.sectionentsize	8
	.align		4
        /*0000*/ 	.word	0x00000000
	.align		4
        /*0004*/ 	.word	0xffffffff
	.align		4
        /*0008*/ 	.word	0x00000000
	.align		4
        /*000c*/ 	.word	0xfffffffe
	.align		4
        /*0010*/ 	.word	0x00000000
	.align		4
        /*0014*/ 	.word	0xfffffffd
	.align		4
        /*0018*/ 	.word	0x00000000
	.align		4
        /*001c*/ 	.word	0xfffffffc


//--------------------- .text.triton_poi_fused__to_copy_40 --------------------------
	.section	.text.triton_poi_fused__to_copy_40,"ax",@progbits
	.align	128
        .global         triton_poi_fused__to_copy_40
        .type           triton_poi_fused__to_copy_40,@function
        .size           triton_poi_fused__to_copy_40,(.L_x_1 - triton_poi_fused__to_copy_40)
        .other          triton_poi_fused__to_copy_40,@"STO_CUDA_ENTRY STV_DEFAULT"
triton_poi_fused__to_copy_40:
.text.triton_poi_fused__to_copy_40:
[----:B------:R-:W0:Y:S02]  /*0000*/  LDC R1, c[0x0][0x28] ;  /* 0x00000a00ff017b82 */ /* 0x000e240000000800 */
[----:B------:R-:W1:Y:S01]  /*0010*/  S2R R6, SR_TID.X ;  /* 0x0000000000067919 */ /* 0x000e620000002100 */
[----:B------:R-:W-:Y:S01]  /*0020*/  IMAD.MOV.U32 R7, RZ, RZ, 0x3f000000 ;  /* 0x3f000000ff077424 */ /* 0x000fe200078e00ff */
[----:B------:R-:W2:Y:S01]  /*0030*/  LDC.64 R2, c[0x0][0x210] ;  /* 0x00008400ff027b82 */ /* 0x000ea20000000a00 */
[----:B------:R-:W3:Y:S01]  /*0040*/  S2R R5, SR_CTAID.X ;  /* 0x0000000000057919 */ /* 0x000ee20000002500 */
[C---:B-1----:R-:W-:Y:S02]  /*0050*/  LOP3.LUT R0, R6.reuse, 0x3, RZ, 0xc0, !PT ;  /* 0x0000000306007812 */ /* 0x042fe400078ec0ff */
[----:B------:R-:W-:-:S03]  /*0060*/  LOP3.LUT P0, RZ, R6, 0x1c, RZ, 0xc0, !PT ;  /* 0x0000001c06ff7812 */ /* 0x000fc6000780c0ff */
[----:B---3--:R-:W-:-:S04]  /*0070*/  IMAD R5, R5, 0x4, R0 ;  /* 0x0000000405057824 */ /* 0x008fc800078e0200 */
[C---:B--2---:R-:W-:Y:S01]  /*0080*/  IMAD.WIDE R2, R5.reuse, 0x8, R2 ;  /* 0x0000000805027825 */ /* 0x044fe200078e0202 */
[----:B------:R-:W-:Y:S02]  /*0090*/  I2FP.F32.S32 R0, R5 ;  /* 0x0000000500007245 */ /* 0x000fe40000201400 */
[----:B------:R-:W-:-:S03]  /*00a0*/  ISETP.LT.AND P0, PT, R5, 0x4, !P0 ;  /* 0x000000040500780c */ /* 0x000fc60004701270 */
[----:B------:R-:W-:-:S04]  /*00b0*/  FADD R0, R0, 0.5 ;  /* 0x3f00000000007421 */ /* 0x000fc80000000000 */
[----:B------:R-:W-:-:S05]  /*00c0*/  FFMA R0, R0, R7, -0.5 ;  /* 0xbf00000000007423 */ /* 0x000fca0000000007 */
[----:B------:R-:W-:-:S04]  /*00d0*/  FMNMX R0, RZ, R0, !PT ;  /* 0x00000000ff007209 */ /* 0x000fc80007800000 */
[----:B------:R-:W1:Y:S02]  /*00e0*/  F2I.TRUNC.NTZ R4, R0 ;  /* 0x0000000000047305 */ /* 0x000e64000020f100 */
[----:B-1----:R-:W-:Y:S01]  /*00f0*/  SHF.R.S32.HI R5, RZ, 0x1f, R4 ;  /* 0x0000001fff057819 */ /* 0x002fe20000011404 */
[----:B------:R-:W-:Y:S06]  /*0100*/  @!P0 EXIT ;  /* 0x000000000000894d */ /* 0x000fec0003800000 */
[----:B------:R-:W-:Y:S02]  /*0110*/  ULDC.64 UR4, c[0x0][0x208] ;  /* 0x0000820000047ab9 */ /* 0x000fe40000000a00 */
[----:B------:R-:W-:Y:S01]  /*0120*/  STG.E.64 desc[UR4][R2.64], R4 ;  /* 0x0000000402007986 */ /* 0x000fe2000c101b04 */
[----:B------:R-:W-:Y:S05]  /*0130*/  EXIT ;  /* 0x000000000000794d */ /* 0x000fea0003800000 */
.L_x_0:
[----:B------:R-:W-:-:S00]  /*0140*/  BRA `(.L_x_0) ;  /* 0xfffffffc00fc7947 */ /* 0x000fc0000383ffff */
[----:B------:R-:W-:-:S00]  /*0150*/  NOP ;  /* 0x0000000000007918 */ /* 0x000fc00000000000 */
        /* <DEDUP_REMOVED lines=10> */
.L_x_1:


//--------------------- .nv.constant0.triton_poi_fused__to_copy_40 --------------------------
	.section	.nv.constant0.triton_poi_fused__to_copy_40,"a",@progbits
	.sectionflags	@""
	.align	4
.nv.constant0.triton_poi_fused__to_copy_40:
	.zero		540
